	.headerflags	@"EF_CUDA_TEXMODE_UNIFIED EF_CUDA_64BIT_ADDRESS EF_CUDA_ACCELERATORS EF_CUDA_SM90 EF_CUDA_VIRTUAL_SM(EF_CUDA_SM90)"
	.elftype	@"ET_EXEC"


//--------------------- .nv.info                  --------------------------
	.section	.nv.info,"",@"SHT_CUDA_INFO"
	.align	4


	//----- nvinfo : EIATTR_REGCOUNT
	.align		4
        /*0000*/ 	.byte	0x04, 0x2f
        /*0002*/ 	.short	(.L_1 - .L_0)
	.align		4
.L_0:
        /*0004*/ 	.word	index@(triton_poi_fused_max_21)
        /*0008*/ 	.word	0x0000000c


	//----- nvinfo : EIATTR_MIN_STACK_SIZE
	.align		4
.L_1:
        /*000c*/ 	.byte	0x04, 0x12
        /*000e*/ 	.short	(.L_3 - .L_2)
	.align		4
.L_2:
        /*0010*/ 	.word	index@(triton_poi_fused_max_21)
        /*0014*/ 	.word	0x00000000


	//----- nvinfo : EIATTR_FRAME_SIZE
	.align		4
.L_3:
        /*0018*/ 	.byte	0x04, 0x11
        /*001a*/ 	.short	(.L_5 - .L_4)
	.align		4
.L_4:
        /*001c*/ 	.word	index@(triton_poi_fused_max_21)
        /*0020*/ 	.word	0x00000000


	//----- nvinfo : EIATTR_MIN_STACK_SIZE
	.align		4
.L_5:
        /*0024*/ 	.byte	0x04, 0x12
        /*0026*/ 	.short	(.L_7 - .L_6)
	.align		4
.L_6:
        /*0028*/ 	.word	index@(triton_poi_fused_max_21)
        /*002c*/ 	.word	0x00000000
.L_7:


//--------------------- .nv.info.triton_poi_fused_max_21 --------------------------
	.section	.nv.info.triton_poi_fused_max_21,"",@"SHT_CUDA_INFO"
	.sectionflags	@""
	.align	4


	//----- nvinfo : EIATTR_CUDA_API_VERSION
	.align		4
        /*0000*/ 	.byte	0x04, 0x37
        /*0002*/ 	.short	(.L_9 - .L_8)
.L_8:
        /*0004*/ 	.word	0x0000007c


	//----- nvinfo : EIATTR_KPARAM_INFO
	.align		4
.L_9:
        /*0008*/ 	.byte	0x04, 0x17
        /*000a*/ 	.short	(.L_11 - .L_10)
.L_10:
        /*000c*/ 	.word	0x00000000
        /*0010*/ 	.short	0x0002
        /*0012*/ 	.short	0x0010
        /*0014*/ 	.byte	0x00, 0xf0, 0x11, 0x00


	//----- nvinfo : EIATTR_KPARAM_INFO
	.align		4
.L_11:
        /*0018*/ 	.byte	0x04, 0x17
        /*001a*/ 	.short	(.L_13 - .L_12)
.L_12:
        /*001c*/ 	.word	0x00000000
        /*0020*/ 	.short	0x0001
        /*0022*/ 	.short	0x0008
        /*0024*/ 	.byte	0x00, 0xf4, 0x21, 0x00


	//----- nvinfo : EIATTR_KPARAM_INFO
	.align		4
.L_13:
        /*0028*/ 	.byte	0x04, 0x17
        /*002a*/ 	.short	(.L_15 - .L_14)
.L_14:
        /*002c*/ 	.word	0x00000000
        /*0030*/ 	.short	0x0000
        /*0032*/ 	.short	0x0000
        /*0034*/ 	.byte	0x00, 0xf4, 0x21, 0x00


	//----- nvinfo : EIATTR_SPARSE_MMA_MASK
	.align		4
.L_15:
        /*0038*/ 	.byte	0x03, 0x50
        /*003a*/ 	.short	0x0000


	//----- nvinfo : EIATTR_MAXREG_COUNT
	.align		4
        /*003c*/ 	.byte	0x03, 0x1b
        /*003e*/ 	.short	0x00ff


	//----- nvinfo : EIATTR_EXIT_INSTR_OFFSETS
	.align		4
        /*0040*/ 	.byte	0x04, 0x1c
        /*0042*/ 	.short	(.L_17 - .L_16)


	//   ....[0]....
.L_16:
        /*0044*/ 	.word	0x000002e0


	//   ....[1]....
        /*0048*/ 	.word	0x00000310


	//----- nvinfo : EIATTR_REQNTID
	.align		4
.L_17:
        /*004c*/ 	.byte	0x04, 0x10
        /*004e*/ 	.short	(.L_19 - .L_18)
.L_18:
        /*0050*/ 	.word	0x00000020
        /*0054*/ 	.word	0x00000001
        /*0058*/ 	.word	0x00000001


	//----- nvinfo : EIATTR_CBANK_PARAM_SIZE
	.align		4
.L_19:
        /*005c*/ 	.byte	0x03, 0x19
        /*005e*/ 	.short	0x0014


	//----- nvinfo : EIATTR_PARAM_CBANK
	.align		4
        /*0060*/ 	.byte	0x04, 0x0a
        /*0062*/ 	.short	(.L_21 - .L_20)
	.align		4
.L_20:
        /*0064*/ 	.word	index@(.nv.constant0.triton_poi_fused_max_21)
        /*0068*/ 	.short	0x0210
        /*006a*/ 	.short	0x0014


	//----- nvinfo : EIATTR_SW_WAR
	.align		4
.L_21:
        /*006c*/ 	.byte	0x04, 0x36
        /*006e*/ 	.short	(.L_23 - .L_22)
.L_22:
        /*0070*/ 	.word	0x00000008
.L_23:


//--------------------- .nv.callgraph             --------------------------
	.section	.nv.callgraph,"",@"SHT_CUDA_CALLGRAPH"
	.align	4
	.sectionentsize	8
	.align		4
        /*0000*/ 	.word	0x00000000
	.align		4
        /*0004*/ 	.word	0xffffffff
	.align		4
        /*0008*/ 	.word	0x00000000
	.align		4
        /*000c*/ 	.word	0xfffffffe
	.align		4
        /*0010*/ 	.word	0x00000000
	.align		4
        /*0014*/ 	.word	0xfffffffd
	.align		4
        /*0018*/ 	.word	0x00000000
	.align		4
        /*001c*/ 	.word	0xfffffffc


//--------------------- .text.triton_poi_fused_max_21 --------------------------
	.section	.text.triton_poi_fused_max_21,"ax",@progbits
	.align	128
        .global         triton_poi_fused_max_21
        .type           triton_poi_fused_max_21,@function
        .size           triton_poi_fused_max_21,(.L_x_1 - triton_poi_fused_max_21)
        .other          triton_poi_fused_max_21,@"STO_CUDA_ENTRY STV_DEFAULT"
triton_poi_fused_max_21:
.text.triton_poi_fused_max_21:
[----:B------:R-:W0:Y:S02]  /*0000*/  LDC R1, c[0x0][0x28] ;  /* 0x00000a00ff017b82 */ /* 0x000e240000000800 */
[----:B------:R-:W1:Y:S01]  /*0010*/  S2R R8, SR_TID.X ;  /* 0x0000000000087919 */ /* 0x000e620000002100 */
[----:B------:R-:W2:Y:S01]  /*0020*/  LDC.64 R2, c[0x0][0x210] ;  /* 0x00008400ff027b82 */ /* 0x000ea20000000a00 */
[----:B------:R-:W-:Y:S01]  /*0030*/  ULDC.64 UR4, c[0x0][0x208] ;  /* 0x0000820000047ab9 */ /* 0x000fe20000000a00 */
[----:B------:R-:W3:Y:S01]  /*0040*/  S2R R5, SR_CTAID.X ;  /* 0x0000000000057919 */ /* 0x000ee20000002500 */
[----:B-1----:R-:W-:-:S05]  /*0050*/  LOP3.LUT R0, R8, 0x3, RZ, 0xc0, !PT ;  /* 0x0000000308007812 */ /* 0x002fca00078ec0ff */
[----:B---3--:R-:W-:Y:S02]  /*0060*/  IMAD R5, R5, 0x4, R0 ;  /* 0x0000000405057824 */ /* 0x008fe400078e0200 */
[----:B------:R-:W-:Y:S02]  /*0070*/  IMAD.MOV.U32 R0, RZ, RZ, RZ ;  /* 0x000000ffff007224 */ /* 0x000fe400078e00ff */
[C---:B------:R-:W-:Y:S01]  /*0080*/  IMAD.SHL.U32 R7, R5.reuse, 0x4, RZ ;  /* 0x0000000405077824 */ /* 0x040fe200078e00ff */
[----:B------:R-:W-:-:S03]  /*0090*/  ISETP.GE.AND P0, PT, R5, 0x4, PT ;  /* 0x000000040500780c */ /* 0x000fc60003f06270 */
[----:B--2---:R-:W-:Y:S01]  /*00a0*/  IMAD.WIDE R2, R7, 0x4, R2 ;  /* 0x0000000407027825 */ /* 0x004fe200078e0202 */
[----:B------:R-:W-:-:S09]  /*00b0*/  CS2R R6, SRZ ;  /* 0x0000000000067805 */ /* 0x000fd2000001ff00 */
[----:B------:R-:W2:Y:S04]  /*00c0*/  @!P0 LDG.E.EL R0, desc[UR4][R2.64] ;  /* 0x0000000402008981 */ /* 0x000ea8000c2e1900 */
[----:B------:R-:W3:Y:S01]  /*00d0*/  @!P0 LDG.E.EL R7, desc[UR4][R2.64+0x4] ;  /* 0x0000040402078981 */ /* 0x000ee2000c2e1900 */
[----:B------:R-:W-:-:S03]  /*00e0*/  IMAD.MOV.U32 R4, RZ, RZ, RZ ;  /* 0x000000ffff047224 */ /* 0x000fc600078e00ff */
[----:B------:R-:W4:Y:S04]  /*00f0*/  @!P0 LDG.E.EL R6, desc[UR4][R2.64+0xc] ;  /* 0x00000c0402068981 */ /* 0x000f28000c2e1900 */
[----:B------:R1:W5:Y:S02]  /*0100*/  @!P0 LDG.E.EL R4, desc[UR4][R2.64+0x8] ;  /* 0x0000080402048981 */ /* 0x000364000c2e1900 */
[----:B-1----:R-:W1:Y:S02]  /*0110*/  LDC.64 R2, c[0x0][0x218] ;  /* 0x00008600ff027b82 */ /* 0x002e640000000a00 */
[----:B-1----:R-:W-:Y:S01]  /*0120*/  IMAD.WIDE R2, R5, 0x8, R2 ;  /* 0x0000000805027825 */ /* 0x002fe200078e0202 */
[----:B--2---:R-:W-:-:S04]  /*0130*/  FSETP.NAN.AND P0, PT, R0, R0, PT ;  /* 0x000000000000720b */ /* 0x004fc80003f08000 */
[CC--:B---3--:R-:W-:Y:S02]  /*0140*/  FSETP.NUM.AND P1, PT, R7.reuse, R7.reuse, P0 ;  /* 0x000000070700720b */ /* 0x0c8fe40000727000 */
[-C--:B------:R-:W-:Y:S02]  /*0150*/  FSETP.NAN.AND P2, PT, R7, R7.reuse, P0 ;  /* 0x000000070700720b */ /* 0x080fe40000748000 */
[CC--:B------:R-:W-:Y:S02]  /*0160*/  FSETP.GT.OR P0, PT, R0.reuse, R7.reuse, P1 ;  /* 0x000000070000720b */ /* 0x0c0fe40000f04400 */
[----:B------:R-:W-:-:S04]  /*0170*/  FSETP.EQ.OR P2, PT, R0, R7, P2 ;  /* 0x000000070000720b */ /* 0x000fc80001742400 */
[----:B------:R-:W-:-:S04]  /*0180*/  PLOP3.LUT P0, PT, P0, P2, PT, 0xa8, 0x0 ;  /* 0x000000000000781c */ /* 0x000fc80000705570 */
[----:B------:R-:W-:-:S04]  /*0190*/  FSEL R7, R0, R7, P0 ;  /* 0x0000000700077208 */ /* 0x000fc80000000000 */
[----:B------:R-:W-:-:S04]  /*01a0*/  FSETP.NAN.AND P1, PT, R7, R7, PT ;  /* 0x000000070700720b */ /* 0x000fc80003f28000 */
[CC--:B-----5:R-:W-:Y:S02]  /*01b0*/  FSETP.NUM.AND P2, PT, R4.reuse, R4.reuse, P1 ;  /* 0x000000040400720b */ /* 0x0e0fe40000f47000 */
[-C--:B------:R-:W-:Y:S02]  /*01c0*/  FSETP.NAN.AND P1, PT, R4, R4.reuse, P1 ;  /* 0x000000040400720b */ /* 0x080fe40000f28000 */
[CC--:B------:R-:W-:Y:S02]  /*01d0*/  FSETP.GT.OR P2, PT, R7.reuse, R4.reuse, P2 ;  /* 0x000000040700720b */ /* 0x0c0fe40001744400 */
[----:B------:R-:W-:-:S04]  /*01e0*/  FSETP.EQ.OR P1, PT, R7, R4, P1 ;  /* 0x000000040700720b */ /* 0x000fc80000f22400 */
[----:B------:R-:W-:Y:S02]  /*01f0*/  PLOP3.LUT P1, PT, P2, P1, PT, 0xa8, 0x0 ;  /* 0x000000000000781c */ /* 0x000fe40001723570 */
[----:B------:R-:W-:Y:S02]  /*0200*/  SEL R9, RZ, 0x1, P0 ;  /* 0x00000001ff097807 */ /* 0x000fe40000000000 */
[----:B------:R-:W-:Y:S02]  /*0210*/  FSEL R7, R7, R4, P1 ;  /* 0x0000000407077208 */ /* 0x000fe40000800000 */
[----:B------:R-:W-:Y:S02]  /*0220*/  SEL R9, R9, 0x2, P1 ;  /* 0x0000000209097807 */ /* 0x000fe40000800000 */
[----:B------:R-:W-:Y:S02]  /*0230*/  FSETP.NAN.AND P1, PT, R7, R7, PT ;  /* 0x000000070700720b */ /* 0x000fe40003f28000 */
[----:B------:R-:W-:-:S02]  /*0240*/  LOP3.LUT P0, RZ, R8, 0x1c, RZ, 0xc0, !PT ;  /* 0x0000001c08ff7812 */ /* 0x000fc4000780c0ff */
[-C--:B----4-:R-:W-:Y:S02]  /*0250*/  FSETP.NAN.AND P2, PT, R6, R6.reuse, PT ;  /* 0x000000060600720b */ /* 0x090fe40003f48000 */
[----:B------:R-:W-:Y:S02]  /*0260*/  SEL R4, R9, 0x3, P1 ;  /* 0x0000000309047807 */ /* 0x000fe40000800000 */
[----:B------:R-:W-:Y:S02]  /*0270*/  ISETP.LT.AND P0, PT, R5, 0x4, !P0 ;  /* 0x000000040500780c */ /* 0x000fe40004701270 */
[----:B------:R-:W-:Y:S02]  /*0280*/  FSETP.NEU.AND P3, PT, R7, R6, PT ;  /* 0x000000060700720b */ /* 0x000fe40003f6d000 */
[----:B------:R-:W-:-:S04]  /*0290*/  SEL R4, R4, 0x3, P2 ;  /* 0x0000000304047807 */ /* 0x000fc80001000000 */
[----:B------:R-:W-:Y:S02]  /*02a0*/  SEL R4, R9, R4, !P3 ;  /* 0x0000000409047207 */ /* 0x000fe40005800000 */
[----:B------:R-:W-:Y:S02]  /*02b0*/  FSETP.GT.AND P3, PT, R7, R6, PT ;  /* 0x000000060700720b */ /* 0x000fe40003f64000 */
[----:B------:R-:W-:-:S04]  /*02c0*/  @P1 SEL R4, R4, R9, P2 ;  /* 0x0000000904041207 */ /* 0x000fc80001000000 */
[----:B------:R-:W-:Y:S01]  /*02d0*/  SEL R4, R9, R4, P3 ;  /* 0x0000000409047207 */ /* 0x000fe20001800000 */
[----:B------:R-:W-:Y:S06]  /*02e0*/  @!P0 EXIT ;  /* 0x000000000000894d */ /* 0x000fec0003800000 */
[----:B------:R-:W-:-:S05]  /*02f0*/  IMAD.MOV.U32 R5, RZ, RZ, RZ ;  /* 0x000000ffff057224 */ /* 0x000fca00078e00ff */
[----:B------:R-:W-:Y:S01]  /*0300*/  STG.E.64 desc[UR4][R2.64], R4 ;  /* 0x0000000402007986 */ /* 0x000fe2000c101b04 */
[----:B------:R-:W-:Y:S05]  /*0310*/  EXIT ;  /* 0x000000000000794d */ /* 0x000fea0003800000 */
.L_x_0:
[----:B------:R-:W-:-:S00]  /*0320*/  BRA `(.L_x_0) ;  /* 0xfffffffc00fc7947 */ /* 0x000fc0000383ffff */
[----:B------:R-:W-:-:S00]  /*0330*/  NOP ;  /* 0x0000000000007918 */ /* 0x000fc00000000000 */
        /* <DEDUP_REMOVED lines=12> */
.L_x_1:


//--------------------- .nv.constant0.triton_poi_fused_max_21 --------------------------
	.section	.nv.constant0.triton_poi_fused_max_21,"a",@progbits
	.sectionflags	@""
	.align	4
.nv.constant0.triton_poi_fused_max_21:
	.zero		548
